//
// Generated by NVIDIA NVVM Compiler
//
// Compiler Build ID: CL-36424714
// Cuda compilation tools, release 13.0, V13.0.88
// Based on NVVM 20.0.0
//

.version 9.0
.target sm_100
.address_size 64

	// .globl	_Z13decrypt_bytesPjPhS_

.visible .entry _Z13decrypt_bytesPjPhS_(
	.param .u64 .ptr .align 1 _Z13decrypt_bytesPjPhS__param_0,
	.param .u64 .ptr .align 1 _Z13decrypt_bytesPjPhS__param_1,
	.param .u64 .ptr .align 1 _Z13decrypt_bytesPjPhS__param_2
)
{
	.reg .b32 	%r<901>;
	.reg .b64 	%rd<10>;

	ld.param.u64 	%rd1, [_Z13decrypt_bytesPjPhS__param_0];
	ld.param.u64 	%rd2, [_Z13decrypt_bytesPjPhS__param_1];
	ld.param.u64 	%rd3, [_Z13decrypt_bytesPjPhS__param_2];
	cvta.to.global.u64 	%rd4, %rd2;
	cvta.to.global.u64 	%rd5, %rd1;
	cvta.to.global.u64 	%rd6, %rd3;
	mov.u32 	%r1, %tid.x;
	mov.u32 	%r2, %ctaid.x;
	mov.u32 	%r3, %ntid.x;
	mad.lo.s32 	%r4, %r2, %r3, %r1;
	ld.global.u32 	%r5, [%rd6+4];
	ld.global.u32 	%r6, [%rd6];
	shl.b32 	%r7, %r6, 4;
	shr.u32 	%r8, %r6, 5;
	xor.b32  	%r9, %r7, %r8;
	add.s32 	%r10, %r9, %r6;
	ld.global.u32 	%r11, [%rd4+8];
	add.s32 	%r12, %r11, -957401312;
	xor.b32  	%r13, %r12, %r10;
	sub.s32 	%r14, %r5, %r13;
	shl.b32 	%r15, %r14, 4;
	shr.u32 	%r16, %r14, 5;
	xor.b32  	%r17, %r15, %r16;
	add.s32 	%r18, %r17, %r14;
	ld.global.u32 	%r19, [%rd4+12];
	add.s32 	%r20, %r19, 683130215;
	xor.b32  	%r21, %r18, %r20;
	sub.s32 	%r22, %r6, %r21;
	shl.b32 	%r23, %r22, 4;
	shr.u32 	%r24, %r22, 5;
	xor.b32  	%r25, %r23, %r24;
	add.s32 	%r26, %r25, %r22;
	xor.b32  	%r27, %r20, %r26;
	sub.s32 	%r28, %r14, %r27;
	shl.b32 	%r29, %r28, 4;
	shr.u32 	%r30, %r28, 5;
	xor.b32  	%r31, %r29, %r30;
	add.s32 	%r32, %r31, %r28;
	add.s32 	%r33, %r11, -1971305554;
	xor.b32  	%r34, %r32, %r33;
	sub.s32 	%r35, %r22, %r34;
	shl.b32 	%r36, %r35, 4;
	shr.u32 	%r37, %r35, 5;
	xor.b32  	%r38, %r36, %r37;
	add.s32 	%r39, %r38, %r35;
	ld.global.u32 	%r40, [%rd4];
	add.s32 	%r41, %r40, -1971305554;
	xor.b32  	%r42, %r41, %r39;
	sub.s32 	%r43, %r28, %r42;
	shl.b32 	%r44, %r43, 4;
	shr.u32 	%r45, %r43, 5;
	xor.b32  	%r46, %r44, %r45;
	add.s32 	%r47, %r46, %r43;
	ld.global.u32 	%r48, [%rd4+4];
	add.s32 	%r49, %r48, -330774027;
	xor.b32  	%r50, %r47, %r49;
	sub.s32 	%r51, %r35, %r50;
	shl.b32 	%r52, %r51, 4;
	shr.u32 	%r53, %r51, 5;
	xor.b32  	%r54, %r52, %r53;
	add.s32 	%r55, %r54, %r51;
	xor.b32  	%r56, %r49, %r55;
	sub.s32 	%r57, %r43, %r56;
	shl.b32 	%r58, %r57, 4;
	shr.u32 	%r59, %r57, 5;
	xor.b32  	%r60, %r58, %r59;
	add.s32 	%r61, %r60, %r57;
	add.s32 	%r62, %r40, 1309757500;
	xor.b32  	%r63, %r61, %r62;
	sub.s32 	%r64, %r51, %r63;
	shl.b32 	%r65, %r64, 4;
	shr.u32 	%r66, %r64, 5;
	xor.b32  	%r67, %r65, %r66;
	add.s32 	%r68, %r67, %r64;
	add.s32 	%r69, %r11, 1309757500;
	xor.b32  	%r70, %r69, %r68;
	sub.s32 	%r71, %r57, %r70;
	shl.b32 	%r72, %r71, 4;
	shr.u32 	%r73, %r71, 5;
	xor.b32  	%r74, %r72, %r73;
	add.s32 	%r75, %r74, %r71;
	add.s32 	%r76, %r19, -1344678269;
	xor.b32  	%r77, %r75, %r76;
	sub.s32 	%r78, %r64, %r77;
	shl.b32 	%r79, %r78, 4;
	shr.u32 	%r80, %r78, 5;
	xor.b32  	%r81, %r79, %r80;
	add.s32 	%r82, %r81, %r78;
	add.s32 	%r83, %r11, -1344678269;
	xor.b32  	%r84, %r83, %r82;
	sub.s32 	%r85, %r71, %r84;
	shl.b32 	%r86, %r85, 4;
	shr.u32 	%r87, %r85, 5;
	xor.b32  	%r88, %r86, %r87;
	add.s32 	%r89, %r88, %r85;
	add.s32 	%r90, %r11, 295853258;
	xor.b32  	%r91, %r89, %r90;
	sub.s32 	%r92, %r78, %r91;
	shl.b32 	%r93, %r92, 4;
	shr.u32 	%r94, %r92, 5;
	xor.b32  	%r95, %r93, %r94;
	add.s32 	%r96, %r95, %r92;
	add.s32 	%r97, %r19, 295853258;
	xor.b32  	%r98, %r97, %r96;
	sub.s32 	%r99, %r85, %r98;
	shl.b32 	%r100, %r99, 4;
	shr.u32 	%r101, %r99, 5;
	xor.b32  	%r102, %r100, %r101;
	add.s32 	%r103, %r102, %r99;
	add.s32 	%r104, %r48, 1936384785;
	xor.b32  	%r105, %r103, %r104;
	sub.s32 	%r106, %r92, %r105;
	shl.b32 	%r107, %r106, 4;
	shr.u32 	%r108, %r106, 5;
	xor.b32  	%r109, %r107, %r108;
	add.s32 	%r110, %r109, %r106;
	add.s32 	%r111, %r40, 1936384785;
	xor.b32  	%r112, %r111, %r110;
	sub.s32 	%r113, %r99, %r112;
	shl.b32 	%r114, %r113, 4;
	shr.u32 	%r115, %r113, 5;
	xor.b32  	%r116, %r114, %r115;
	add.s32 	%r117, %r116, %r113;
	add.s32 	%r118, %r40, -718050984;
	xor.b32  	%r119, %r117, %r118;
	sub.s32 	%r120, %r106, %r119;
	shl.b32 	%r121, %r120, 4;
	shr.u32 	%r122, %r120, 5;
	xor.b32  	%r123, %r121, %r122;
	add.s32 	%r124, %r123, %r120;
	add.s32 	%r125, %r48, -718050984;
	xor.b32  	%r126, %r125, %r124;
	sub.s32 	%r127, %r113, %r126;
	shl.b32 	%r128, %r127, 4;
	shr.u32 	%r129, %r127, 5;
	xor.b32  	%r130, %r128, %r129;
	add.s32 	%r131, %r130, %r127;
	add.s32 	%r132, %r19, 922480543;
	xor.b32  	%r133, %r131, %r132;
	sub.s32 	%r134, %r120, %r133;
	shl.b32 	%r135, %r134, 4;
	shr.u32 	%r136, %r134, 5;
	xor.b32  	%r137, %r135, %r136;
	add.s32 	%r138, %r137, %r134;
	add.s32 	%r139, %r48, 922480543;
	xor.b32  	%r140, %r139, %r138;
	sub.s32 	%r141, %r127, %r140;
	shl.b32 	%r142, %r141, 4;
	shr.u32 	%r143, %r141, 5;
	xor.b32  	%r144, %r142, %r143;
	add.s32 	%r145, %r144, %r141;
	add.s32 	%r146, %r11, -1731955226;
	xor.b32  	%r147, %r145, %r146;
	sub.s32 	%r148, %r134, %r147;
	shl.b32 	%r149, %r148, 4;
	shr.u32 	%r150, %r148, 5;
	xor.b32  	%r151, %r149, %r150;
	add.s32 	%r152, %r151, %r148;
	xor.b32  	%r153, %r146, %r152;
	sub.s32 	%r154, %r141, %r153;
	shl.b32 	%r155, %r154, 4;
	shr.u32 	%r156, %r154, 5;
	xor.b32  	%r157, %r155, %r156;
	add.s32 	%r158, %r157, %r154;
	add.s32 	%r159, %r48, -91423699;
	xor.b32  	%r160, %r158, %r159;
	sub.s32 	%r161, %r148, %r160;
	shl.b32 	%r162, %r161, 4;
	shr.u32 	%r163, %r161, 5;
	xor.b32  	%r164, %r162, %r163;
	add.s32 	%r165, %r164, %r161;
	add.s32 	%r166, %r19, -91423699;
	xor.b32  	%r167, %r166, %r165;
	sub.s32 	%r168, %r154, %r167;
	shl.b32 	%r169, %r168, 4;
	shr.u32 	%r170, %r168, 5;
	xor.b32  	%r171, %r169, %r170;
	add.s32 	%r172, %r171, %r168;
	add.s32 	%r173, %r40, 1549107828;
	xor.b32  	%r174, %r172, %r173;
	sub.s32 	%r175, %r161, %r174;
	shl.b32 	%r176, %r175, 4;
	shr.u32 	%r177, %r175, 5;
	xor.b32  	%r178, %r176, %r177;
	add.s32 	%r179, %r178, %r175;
	xor.b32  	%r180, %r173, %r179;
	sub.s32 	%r181, %r168, %r180;
	shl.b32 	%r182, %r181, 4;
	shr.u32 	%r183, %r181, 5;
	xor.b32  	%r184, %r182, %r183;
	add.s32 	%r185, %r184, %r181;
	add.s32 	%r186, %r19, -1105327941;
	xor.b32  	%r187, %r185, %r186;
	sub.s32 	%r188, %r175, %r187;
	shl.b32 	%r189, %r188, 4;
	shr.u32 	%r190, %r188, 5;
	xor.b32  	%r191, %r189, %r190;
	add.s32 	%r192, %r191, %r188;
	add.s32 	%r193, %r48, -1105327941;
	xor.b32  	%r194, %r193, %r192;
	sub.s32 	%r195, %r181, %r194;
	shl.b32 	%r196, %r195, 4;
	shr.u32 	%r197, %r195, 5;
	xor.b32  	%r198, %r196, %r197;
	add.s32 	%r199, %r198, %r195;
	add.s32 	%r200, %r11, 535203586;
	xor.b32  	%r201, %r199, %r200;
	sub.s32 	%r202, %r188, %r201;
	shl.b32 	%r203, %r202, 4;
	shr.u32 	%r204, %r202, 5;
	xor.b32  	%r205, %r203, %r204;
	add.s32 	%r206, %r205, %r202;
	add.s32 	%r207, %r48, 535203586;
	xor.b32  	%r208, %r207, %r206;
	sub.s32 	%r209, %r195, %r208;
	shl.b32 	%r210, %r209, 4;
	shr.u32 	%r211, %r209, 5;
	xor.b32  	%r212, %r210, %r211;
	add.s32 	%r213, %r212, %r209;
	add.s32 	%r214, %r48, -2119232183;
	xor.b32  	%r215, %r213, %r214;
	sub.s32 	%r216, %r202, %r215;
	shl.b32 	%r217, %r216, 4;
	shr.u32 	%r218, %r216, 5;
	xor.b32  	%r219, %r217, %r218;
	add.s32 	%r220, %r219, %r216;
	add.s32 	%r221, %r11, -2119232183;
	xor.b32  	%r222, %r221, %r220;
	sub.s32 	%r223, %r209, %r222;
	shl.b32 	%r224, %r223, 4;
	shr.u32 	%r225, %r223, 5;
	xor.b32  	%r226, %r224, %r225;
	add.s32 	%r227, %r226, %r223;
	add.s32 	%r228, %r40, -478700656;
	xor.b32  	%r229, %r227, %r228;
	sub.s32 	%r230, %r216, %r229;
	shl.b32 	%r231, %r230, 4;
	shr.u32 	%r232, %r230, 5;
	xor.b32  	%r233, %r231, %r232;
	add.s32 	%r234, %r233, %r230;
	add.s32 	%r235, %r19, -478700656;
	xor.b32  	%r236, %r235, %r234;
	sub.s32 	%r237, %r223, %r236;
	shl.b32 	%r238, %r237, 4;
	shr.u32 	%r239, %r237, 5;
	xor.b32  	%r240, %r238, %r239;
	add.s32 	%r241, %r240, %r237;
	add.s32 	%r242, %r19, 1161830871;
	xor.b32  	%r243, %r241, %r242;
	sub.s32 	%r244, %r230, %r243;
	shl.b32 	%r245, %r244, 4;
	shr.u32 	%r246, %r244, 5;
	xor.b32  	%r247, %r245, %r246;
	add.s32 	%r248, %r247, %r244;
	add.s32 	%r249, %r40, 1161830871;
	xor.b32  	%r250, %r249, %r248;
	sub.s32 	%r251, %r237, %r250;
	shl.b32 	%r252, %r251, 4;
	shr.u32 	%r253, %r251, 5;
	xor.b32  	%r254, %r252, %r253;
	add.s32 	%r255, %r254, %r251;
	add.s32 	%r256, %r11, -1492604898;
	xor.b32  	%r257, %r255, %r256;
	sub.s32 	%r258, %r244, %r257;
	shl.b32 	%r259, %r258, 4;
	shr.u32 	%r260, %r258, 5;
	xor.b32  	%r261, %r259, %r260;
	add.s32 	%r262, %r261, %r258;
	add.s32 	%r263, %r48, -1492604898;
	xor.b32  	%r264, %r263, %r262;
	sub.s32 	%r265, %r251, %r264;
	shl.b32 	%r266, %r265, 4;
	shr.u32 	%r267, %r265, 5;
	xor.b32  	%r268, %r266, %r267;
	add.s32 	%r269, %r268, %r265;
	add.s32 	%r270, %r48, 147926629;
	xor.b32  	%r271, %r269, %r270;
	sub.s32 	%r272, %r258, %r271;
	shl.b32 	%r273, %r272, 4;
	shr.u32 	%r274, %r272, 5;
	xor.b32  	%r275, %r273, %r274;
	add.s32 	%r276, %r275, %r272;
	xor.b32  	%r277, %r270, %r276;
	sub.s32 	%r278, %r265, %r277;
	shl.b32 	%r279, %r278, 4;
	shr.u32 	%r280, %r278, 5;
	xor.b32  	%r281, %r279, %r280;
	add.s32 	%r282, %r281, %r278;
	add.s32 	%r283, %r40, 1788458156;
	xor.b32  	%r284, %r282, %r283;
	sub.s32 	%r285, %r272, %r284;
	shl.b32 	%r286, %r285, 4;
	shr.u32 	%r287, %r285, 5;
	xor.b32  	%r288, %r286, %r287;
	add.s32 	%r289, %r288, %r285;
	add.s32 	%r290, %r11, 1788458156;
	xor.b32  	%r291, %r290, %r289;
	sub.s32 	%r292, %r278, %r291;
	shl.b32 	%r293, %r292, 4;
	shr.u32 	%r294, %r292, 5;
	xor.b32  	%r295, %r293, %r294;
	add.s32 	%r296, %r295, %r292;
	add.s32 	%r297, %r19, -865977613;
	xor.b32  	%r298, %r296, %r297;
	sub.s32 	%r299, %r285, %r298;
	shl.b32 	%r300, %r299, 4;
	shr.u32 	%r301, %r299, 5;
	xor.b32  	%r302, %r300, %r301;
	add.s32 	%r303, %r302, %r299;
	xor.b32  	%r304, %r297, %r303;
	sub.s32 	%r305, %r292, %r304;
	shl.b32 	%r306, %r305, 4;
	shr.u32 	%r307, %r305, 5;
	xor.b32  	%r308, %r306, %r307;
	add.s32 	%r309, %r308, %r305;
	add.s32 	%r310, %r11, 774553914;
	xor.b32  	%r311, %r309, %r310;
	sub.s32 	%r312, %r299, %r311;
	shl.b32 	%r313, %r312, 4;
	shr.u32 	%r314, %r312, 5;
	xor.b32  	%r315, %r313, %r314;
	add.s32 	%r316, %r315, %r312;
	add.s32 	%r317, %r40, 774553914;
	xor.b32  	%r318, %r317, %r316;
	sub.s32 	%r319, %r305, %r318;
	shl.b32 	%r320, %r319, 4;
	shr.u32 	%r321, %r319, 5;
	xor.b32  	%r322, %r320, %r321;
	add.s32 	%r323, %r322, %r319;
	add.s32 	%r324, %r48, -1879881855;
	xor.b32  	%r325, %r323, %r324;
	sub.s32 	%r326, %r312, %r325;
	shl.b32 	%r327, %r326, 4;
	shr.u32 	%r328, %r326, 5;
	xor.b32  	%r329, %r327, %r328;
	add.s32 	%r330, %r329, %r326;
	add.s32 	%r331, %r40, -1879881855;
	xor.b32  	%r332, %r331, %r330;
	sub.s32 	%r333, %r319, %r332;
	shl.b32 	%r334, %r333, 4;
	shr.u32 	%r335, %r333, 5;
	xor.b32  	%r336, %r334, %r335;
	add.s32 	%r337, %r336, %r333;
	add.s32 	%r338, %r40, -239350328;
	xor.b32  	%r339, %r337, %r338;
	sub.s32 	%r340, %r326, %r339;
	shl.b32 	%r341, %r340, 4;
	shr.u32 	%r342, %r340, 5;
	xor.b32  	%r343, %r341, %r342;
	add.s32 	%r344, %r343, %r340;
	add.s32 	%r345, %r48, -239350328;
	xor.b32  	%r346, %r345, %r344;
	sub.s32 	%r347, %r333, %r346;
	shl.b32 	%r348, %r347, 4;
	shr.u32 	%r349, %r347, 5;
	xor.b32  	%r350, %r348, %r349;
	add.s32 	%r351, %r350, %r347;
	add.s32 	%r352, %r19, 1401181199;
	xor.b32  	%r353, %r351, %r352;
	sub.s32 	%r354, %r340, %r353;
	shl.b32 	%r355, %r354, 4;
	shr.u32 	%r356, %r354, 5;
	xor.b32  	%r357, %r355, %r356;
	add.s32 	%r358, %r357, %r354;
	add.s32 	%r359, %r11, 1401181199;
	xor.b32  	%r360, %r359, %r358;
	sub.s32 	%r361, %r347, %r360;
	shl.b32 	%r362, %r361, 4;
	shr.u32 	%r363, %r361, 5;
	xor.b32  	%r364, %r362, %r363;
	add.s32 	%r365, %r364, %r361;
	add.s32 	%r366, %r11, -1253254570;
	xor.b32  	%r367, %r365, %r366;
	sub.s32 	%r368, %r354, %r367;
	shl.b32 	%r369, %r368, 4;
	shr.u32 	%r370, %r368, 5;
	xor.b32  	%r371, %r369, %r370;
	add.s32 	%r372, %r371, %r368;
	add.s32 	%r373, %r19, -1253254570;
	xor.b32  	%r374, %r373, %r372;
	sub.s32 	%r375, %r361, %r374;
	shl.b32 	%r376, %r375, 4;
	shr.u32 	%r377, %r375, 5;
	xor.b32  	%r378, %r376, %r377;
	add.s32 	%r379, %r378, %r375;
	add.s32 	%r380, %r48, 387276957;
	xor.b32  	%r381, %r379, %r380;
	sub.s32 	%r382, %r368, %r381;
	shl.b32 	%r383, %r382, 4;
	shr.u32 	%r384, %r382, 5;
	xor.b32  	%r385, %r383, %r384;
	add.s32 	%r386, %r385, %r382;
	add.s32 	%r387, %r40, 387276957;
	xor.b32  	%r388, %r387, %r386;
	sub.s32 	%r389, %r375, %r388;
	shl.b32 	%r390, %r389, 4;
	shr.u32 	%r391, %r389, 5;
	xor.b32  	%r392, %r390, %r391;
	add.s32 	%r393, %r392, %r389;
	add.s32 	%r394, %r40, 2027808484;
	xor.b32  	%r395, %r393, %r394;
	sub.s32 	%r396, %r382, %r395;
	shl.b32 	%r397, %r396, 4;
	shr.u32 	%r398, %r396, 5;
	xor.b32  	%r399, %r397, %r398;
	add.s32 	%r400, %r399, %r396;
	xor.b32  	%r401, %r394, %r400;
	sub.s32 	%r402, %r389, %r401;
	shl.b32 	%r403, %r402, 4;
	shr.u32 	%r404, %r402, 5;
	xor.b32  	%r405, %r403, %r404;
	add.s32 	%r406, %r405, %r402;
	add.s32 	%r407, %r19, -626627285;
	xor.b32  	%r408, %r406, %r407;
	sub.s32 	%r409, %r396, %r408;
	shl.b32 	%r410, %r409, 4;
	shr.u32 	%r411, %r409, 5;
	xor.b32  	%r412, %r410, %r411;
	add.s32 	%r413, %r412, %r409;
	add.s32 	%r414, %r48, -626627285;
	xor.b32  	%r415, %r414, %r413;
	sub.s32 	%r416, %r402, %r415;
	shl.b32 	%r417, %r416, 4;
	shr.u32 	%r418, %r416, 5;
	xor.b32  	%r419, %r417, %r418;
	add.s32 	%r420, %r419, %r416;
	add.s32 	%r421, %r11, 1013904242;
	xor.b32  	%r422, %r420, %r421;
	sub.s32 	%r423, %r409, %r422;
	shl.b32 	%r424, %r423, 4;
	shr.u32 	%r425, %r423, 5;
	xor.b32  	%r426, %r424, %r425;
	add.s32 	%r427, %r426, %r423;
	xor.b32  	%r428, %r421, %r427;
	sub.s32 	%r429, %r416, %r428;
	shl.b32 	%r430, %r429, 4;
	shr.u32 	%r431, %r429, 5;
	xor.b32  	%r432, %r430, %r431;
	add.s32 	%r433, %r432, %r429;
	add.s32 	%r434, %r48, -1640531527;
	xor.b32  	%r435, %r433, %r434;
	sub.s32 	%r436, %r423, %r435;
	shl.b32 	%r437, %r436, 4;
	shr.u32 	%r438, %r436, 5;
	xor.b32  	%r439, %r437, %r438;
	add.s32 	%r440, %r439, %r436;
	add.s32 	%r441, %r19, -1640531527;
	xor.b32  	%r442, %r441, %r440;
	sub.s32 	%r443, %r429, %r442;
	shl.b32 	%r444, %r443, 4;
	shr.u32 	%r445, %r443, 5;
	xor.b32  	%r446, %r444, %r445;
	add.s32 	%r447, %r446, %r443;
	xor.b32  	%r448, %r447, %r40;
	sub.s32 	%r449, %r436, %r448;
	xor.b32  	%r450, %r449, 1;
	st.global.u32 	[%rd5], %r450;
	xor.b32  	%r451, %r443, 2;
	st.global.u32 	[%rd5+4], %r451;
	mul.wide.s32 	%rd7, %r4, 4;
	add.s64 	%rd8, %rd6, %rd7;
	ld.global.u32 	%r452, [%rd8+4];
	ld.global.u32 	%r453, [%rd8];
	shl.b32 	%r454, %r453, 4;
	shr.u32 	%r455, %r453, 5;
	xor.b32  	%r456, %r454, %r455;
	add.s32 	%r457, %r456, %r453;
	ld.global.u32 	%r458, [%rd4+8];
	add.s32 	%r459, %r458, -957401312;
	xor.b32  	%r460, %r459, %r457;
	sub.s32 	%r461, %r452, %r460;
	shl.b32 	%r462, %r461, 4;
	shr.u32 	%r463, %r461, 5;
	xor.b32  	%r464, %r462, %r463;
	add.s32 	%r465, %r464, %r461;
	ld.global.u32 	%r466, [%rd4+12];
	add.s32 	%r467, %r466, 683130215;
	xor.b32  	%r468, %r465, %r467;
	sub.s32 	%r469, %r453, %r468;
	shl.b32 	%r470, %r469, 4;
	shr.u32 	%r471, %r469, 5;
	xor.b32  	%r472, %r470, %r471;
	add.s32 	%r473, %r472, %r469;
	xor.b32  	%r474, %r467, %r473;
	sub.s32 	%r475, %r461, %r474;
	shl.b32 	%r476, %r475, 4;
	shr.u32 	%r477, %r475, 5;
	xor.b32  	%r478, %r476, %r477;
	add.s32 	%r479, %r478, %r475;
	add.s32 	%r480, %r458, -1971305554;
	xor.b32  	%r481, %r479, %r480;
	sub.s32 	%r482, %r469, %r481;
	shl.b32 	%r483, %r482, 4;
	shr.u32 	%r484, %r482, 5;
	xor.b32  	%r485, %r483, %r484;
	add.s32 	%r486, %r485, %r482;
	ld.global.u32 	%r487, [%rd4];
	add.s32 	%r488, %r487, -1971305554;
	xor.b32  	%r489, %r488, %r486;
	sub.s32 	%r490, %r475, %r489;
	shl.b32 	%r491, %r490, 4;
	shr.u32 	%r492, %r490, 5;
	xor.b32  	%r493, %r491, %r492;
	add.s32 	%r494, %r493, %r490;
	ld.global.u32 	%r495, [%rd4+4];
	add.s32 	%r496, %r495, -330774027;
	xor.b32  	%r497, %r494, %r496;
	sub.s32 	%r498, %r482, %r497;
	shl.b32 	%r499, %r498, 4;
	shr.u32 	%r500, %r498, 5;
	xor.b32  	%r501, %r499, %r500;
	add.s32 	%r502, %r501, %r498;
	xor.b32  	%r503, %r496, %r502;
	sub.s32 	%r504, %r490, %r503;
	shl.b32 	%r505, %r504, 4;
	shr.u32 	%r506, %r504, 5;
	xor.b32  	%r507, %r505, %r506;
	add.s32 	%r508, %r507, %r504;
	add.s32 	%r509, %r487, 1309757500;
	xor.b32  	%r510, %r508, %r509;
	sub.s32 	%r511, %r498, %r510;
	shl.b32 	%r512, %r511, 4;
	shr.u32 	%r513, %r511, 5;
	xor.b32  	%r514, %r512, %r513;
	add.s32 	%r515, %r514, %r511;
	add.s32 	%r516, %r458, 1309757500;
	xor.b32  	%r517, %r516, %r515;
	sub.s32 	%r518, %r504, %r517;
	shl.b32 	%r519, %r518, 4;
	shr.u32 	%r520, %r518, 5;
	xor.b32  	%r521, %r519, %r520;
	add.s32 	%r522, %r521, %r518;
	add.s32 	%r523, %r466, -1344678269;
	xor.b32  	%r524, %r522, %r523;
	sub.s32 	%r525, %r511, %r524;
	shl.b32 	%r526, %r525, 4;
	shr.u32 	%r527, %r525, 5;
	xor.b32  	%r528, %r526, %r527;
	add.s32 	%r529, %r528, %r525;
	add.s32 	%r530, %r458, -1344678269;
	xor.b32  	%r531, %r530, %r529;
	sub.s32 	%r532, %r518, %r531;
	shl.b32 	%r533, %r532, 4;
	shr.u32 	%r534, %r532, 5;
	xor.b32  	%r535, %r533, %r534;
	add.s32 	%r536, %r535, %r532;
	add.s32 	%r537, %r458, 295853258;
	xor.b32  	%r538, %r536, %r537;
	sub.s32 	%r539, %r525, %r538;
	shl.b32 	%r540, %r539, 4;
	shr.u32 	%r541, %r539, 5;
	xor.b32  	%r542, %r540, %r541;
	add.s32 	%r543, %r542, %r539;
	add.s32 	%r544, %r466, 295853258;
	xor.b32  	%r545, %r544, %r543;
	sub.s32 	%r546, %r532, %r545;
	shl.b32 	%r547, %r546, 4;
	shr.u32 	%r548, %r546, 5;
	xor.b32  	%r549, %r547, %r548;
	add.s32 	%r550, %r549, %r546;
	add.s32 	%r551, %r495, 1936384785;
	xor.b32  	%r552, %r550, %r551;
	sub.s32 	%r553, %r539, %r552;
	shl.b32 	%r554, %r553, 4;
	shr.u32 	%r555, %r553, 5;
	xor.b32  	%r556, %r554, %r555;
	add.s32 	%r557, %r556, %r553;
	add.s32 	%r558, %r487, 1936384785;
	xor.b32  	%r559, %r558, %r557;
	sub.s32 	%r560, %r546, %r559;
	shl.b32 	%r561, %r560, 4;
	shr.u32 	%r562, %r560, 5;
	xor.b32  	%r563, %r561, %r562;
	add.s32 	%r564, %r563, %r560;
	add.s32 	%r565, %r487, -718050984;
	xor.b32  	%r566, %r564, %r565;
	sub.s32 	%r567, %r553, %r566;
	shl.b32 	%r568, %r567, 4;
	shr.u32 	%r569, %r567, 5;
	xor.b32  	%r570, %r568, %r569;
	add.s32 	%r571, %r570, %r567;
	add.s32 	%r572, %r495, -718050984;
	xor.b32  	%r573, %r572, %r571;
	sub.s32 	%r574, %r560, %r573;
	shl.b32 	%r575, %r574, 4;
	shr.u32 	%r576, %r574, 5;
	xor.b32  	%r577, %r575, %r576;
	add.s32 	%r578, %r577, %r574;
	add.s32 	%r579, %r466, 922480543;
	xor.b32  	%r580, %r578, %r579;
	sub.s32 	%r581, %r567, %r580;
	shl.b32 	%r582, %r581, 4;
	shr.u32 	%r583, %r581, 5;
	xor.b32  	%r584, %r582, %r583;
	add.s32 	%r585, %r584, %r581;
	add.s32 	%r586, %r495, 922480543;
	xor.b32  	%r587, %r586, %r585;
	sub.s32 	%r588, %r574, %r587;
	shl.b32 	%r589, %r588, 4;
	shr.u32 	%r590, %r588, 5;
	xor.b32  	%r591, %r589, %r590;
	add.s32 	%r592, %r591, %r588;
	add.s32 	%r593, %r458, -1731955226;
	xor.b32  	%r594, %r592, %r593;
	sub.s32 	%r595, %r581, %r594;
	shl.b32 	%r596, %r595, 4;
	shr.u32 	%r597, %r595, 5;
	xor.b32  	%r598, %r596, %r597;
	add.s32 	%r599, %r598, %r595;
	xor.b32  	%r600, %r593, %r599;
	sub.s32 	%r601, %r588, %r600;
	shl.b32 	%r602, %r601, 4;
	shr.u32 	%r603, %r601, 5;
	xor.b32  	%r604, %r602, %r603;
	add.s32 	%r605, %r604, %r601;
	add.s32 	%r606, %r495, -91423699;
	xor.b32  	%r607, %r605, %r606;
	sub.s32 	%r608, %r595, %r607;
	shl.b32 	%r609, %r608, 4;
	shr.u32 	%r610, %r608, 5;
	xor.b32  	%r611, %r609, %r610;
	add.s32 	%r612, %r611, %r608;
	add.s32 	%r613, %r466, -91423699;
	xor.b32  	%r614, %r613, %r612;
	sub.s32 	%r615, %r601, %r614;
	shl.b32 	%r616, %r615, 4;
	shr.u32 	%r617, %r615, 5;
	xor.b32  	%r618, %r616, %r617;
	add.s32 	%r619, %r618, %r615;
	add.s32 	%r620, %r487, 1549107828;
	xor.b32  	%r621, %r619, %r620;
	sub.s32 	%r622, %r608, %r621;
	shl.b32 	%r623, %r622, 4;
	shr.u32 	%r624, %r622, 5;
	xor.b32  	%r625, %r623, %r624;
	add.s32 	%r626, %r625, %r622;
	xor.b32  	%r627, %r620, %r626;
	sub.s32 	%r628, %r615, %r627;
	shl.b32 	%r629, %r628, 4;
	shr.u32 	%r630, %r628, 5;
	xor.b32  	%r631, %r629, %r630;
	add.s32 	%r632, %r631, %r628;
	add.s32 	%r633, %r466, -1105327941;
	xor.b32  	%r634, %r632, %r633;
	sub.s32 	%r635, %r622, %r634;
	shl.b32 	%r636, %r635, 4;
	shr.u32 	%r637, %r635, 5;
	xor.b32  	%r638, %r636, %r637;
	add.s32 	%r639, %r638, %r635;
	add.s32 	%r640, %r495, -1105327941;
	xor.b32  	%r641, %r640, %r639;
	sub.s32 	%r642, %r628, %r641;
	shl.b32 	%r643, %r642, 4;
	shr.u32 	%r644, %r642, 5;
	xor.b32  	%r645, %r643, %r644;
	add.s32 	%r646, %r645, %r642;
	add.s32 	%r647, %r458, 535203586;
	xor.b32  	%r648, %r646, %r647;
	sub.s32 	%r649, %r635, %r648;
	shl.b32 	%r650, %r649, 4;
	shr.u32 	%r651, %r649, 5;
	xor.b32  	%r652, %r650, %r651;
	add.s32 	%r653, %r652, %r649;
	add.s32 	%r654, %r495, 535203586;
	xor.b32  	%r655, %r654, %r653;
	sub.s32 	%r656, %r642, %r655;
	shl.b32 	%r657, %r656, 4;
	shr.u32 	%r658, %r656, 5;
	xor.b32  	%r659, %r657, %r658;
	add.s32 	%r660, %r659, %r656;
	add.s32 	%r661, %r495, -2119232183;
	xor.b32  	%r662, %r660, %r661;
	sub.s32 	%r663, %r649, %r662;
	shl.b32 	%r664, %r663, 4;
	shr.u32 	%r665, %r663, 5;
	xor.b32  	%r666, %r664, %r665;
	add.s32 	%r667, %r666, %r663;
	add.s32 	%r668, %r458, -2119232183;
	xor.b32  	%r669, %r668, %r667;
	sub.s32 	%r670, %r656, %r669;
	shl.b32 	%r671, %r670, 4;
	shr.u32 	%r672, %r670, 5;
	xor.b32  	%r673, %r671, %r672;
	add.s32 	%r674, %r673, %r670;
	add.s32 	%r675, %r487, -478700656;
	xor.b32  	%r676, %r674, %r675;
	sub.s32 	%r677, %r663, %r676;
	shl.b32 	%r678, %r677, 4;
	shr.u32 	%r679, %r677, 5;
	xor.b32  	%r680, %r678, %r679;
	add.s32 	%r681, %r680, %r677;
	add.s32 	%r682, %r466, -478700656;
	xor.b32  	%r683, %r682, %r681;
	sub.s32 	%r684, %r670, %r683;
	shl.b32 	%r685, %r684, 4;
	shr.u32 	%r686, %r684, 5;
	xor.b32  	%r687, %r685, %r686;
	add.s32 	%r688, %r687, %r684;
	add.s32 	%r689, %r466, 1161830871;
	xor.b32  	%r690, %r688, %r689;
	sub.s32 	%r691, %r677, %r690;
	shl.b32 	%r692, %r691, 4;
	shr.u32 	%r693, %r691, 5;
	xor.b32  	%r694, %r692, %r693;
	add.s32 	%r695, %r694, %r691;
	add.s32 	%r696, %r487, 1161830871;
	xor.b32  	%r697, %r696, %r695;
	sub.s32 	%r698, %r684, %r697;
	shl.b32 	%r699, %r698, 4;
	shr.u32 	%r700, %r698, 5;
	xor.b32  	%r701, %r699, %r700;
	add.s32 	%r702, %r701, %r698;
	add.s32 	%r703, %r458, -1492604898;
	xor.b32  	%r704, %r702, %r703;
	sub.s32 	%r705, %r691, %r704;
	shl.b32 	%r706, %r705, 4;
	shr.u32 	%r707, %r705, 5;
	xor.b32  	%r708, %r706, %r707;
	add.s32 	%r709, %r708, %r705;
	add.s32 	%r710, %r495, -1492604898;
	xor.b32  	%r711, %r710, %r709;
	sub.s32 	%r712, %r698, %r711;
	shl.b32 	%r713, %r712, 4;
	shr.u32 	%r714, %r712, 5;
	xor.b32  	%r715, %r713, %r714;
	add.s32 	%r716, %r715, %r712;
	add.s32 	%r717, %r495, 147926629;
	xor.b32  	%r718, %r716, %r717;
	sub.s32 	%r719, %r705, %r718;
	shl.b32 	%r720, %r719, 4;
	shr.u32 	%r721, %r719, 5;
	xor.b32  	%r722, %r720, %r721;
	add.s32 	%r723, %r722, %r719;
	xor.b32  	%r724, %r717, %r723;
	sub.s32 	%r725, %r712, %r724;
	shl.b32 	%r726, %r725, 4;
	shr.u32 	%r727, %r725, 5;
	xor.b32  	%r728, %r726, %r727;
	add.s32 	%r729, %r728, %r725;
	add.s32 	%r730, %r487, 1788458156;
	xor.b32  	%r731, %r729, %r730;
	sub.s32 	%r732, %r719, %r731;
	shl.b32 	%r733, %r732, 4;
	shr.u32 	%r734, %r732, 5;
	xor.b32  	%r735, %r733, %r734;
	add.s32 	%r736, %r735, %r732;
	add.s32 	%r737, %r458, 1788458156;
	xor.b32  	%r738, %r737, %r736;
	sub.s32 	%r739, %r725, %r738;
	shl.b32 	%r740, %r739, 4;
	shr.u32 	%r741, %r739, 5;
	xor.b32  	%r742, %r740, %r741;
	add.s32 	%r743, %r742, %r739;
	add.s32 	%r744, %r466, -865977613;
	xor.b32  	%r745, %r743, %r744;
	sub.s32 	%r746, %r732, %r745;
	shl.b32 	%r747, %r746, 4;
	shr.u32 	%r748, %r746, 5;
	xor.b32  	%r749, %r747, %r748;
	add.s32 	%r750, %r749, %r746;
	xor.b32  	%r751, %r744, %r750;
	sub.s32 	%r752, %r739, %r751;
	shl.b32 	%r753, %r752, 4;
	shr.u32 	%r754, %r752, 5;
	xor.b32  	%r755, %r753, %r754;
	add.s32 	%r756, %r755, %r752;
	add.s32 	%r757, %r458, 774553914;
	xor.b32  	%r758, %r756, %r757;
	sub.s32 	%r759, %r746, %r758;
	shl.b32 	%r760, %r759, 4;
	shr.u32 	%r761, %r759, 5;
	xor.b32  	%r762, %r760, %r761;
	add.s32 	%r763, %r762, %r759;
	add.s32 	%r764, %r487, 774553914;
	xor.b32  	%r765, %r764, %r763;
	sub.s32 	%r766, %r752, %r765;
	shl.b32 	%r767, %r766, 4;
	shr.u32 	%r768, %r766, 5;
	xor.b32  	%r769, %r767, %r768;
	add.s32 	%r770, %r769, %r766;
	add.s32 	%r771, %r495, -1879881855;
	xor.b32  	%r772, %r770, %r771;
	sub.s32 	%r773, %r759, %r772;
	shl.b32 	%r774, %r773, 4;
	shr.u32 	%r775, %r773, 5;
	xor.b32  	%r776, %r774, %r775;
	add.s32 	%r777, %r776, %r773;
	add.s32 	%r778, %r487, -1879881855;
	xor.b32  	%r779, %r778, %r777;
	sub.s32 	%r780, %r766, %r779;
	shl.b32 	%r781, %r780, 4;
	shr.u32 	%r782, %r780, 5;
	xor.b32  	%r783, %r781, %r782;
	add.s32 	%r784, %r783, %r780;
	add.s32 	%r785, %r487, -239350328;
	xor.b32  	%r786, %r784, %r785;
	sub.s32 	%r787, %r773, %r786;
	shl.b32 	%r788, %r787, 4;
	shr.u32 	%r789, %r787, 5;
	xor.b32  	%r790, %r788, %r789;
	add.s32 	%r791, %r790, %r787;
	add.s32 	%r792, %r495, -239350328;
	xor.b32  	%r793, %r792, %r791;
	sub.s32 	%r794, %r780, %r793;
	shl.b32 	%r795, %r794, 4;
	shr.u32 	%r796, %r794, 5;
	xor.b32  	%r797, %r795, %r796;
	add.s32 	%r798, %r797, %r794;
	add.s32 	%r799, %r466, 1401181199;
	xor.b32  	%r800, %r798, %r799;
	sub.s32 	%r801, %r787, %r800;
	shl.b32 	%r802, %r801, 4;
	shr.u32 	%r803, %r801, 5;
	xor.b32  	%r804, %r802, %r803;
	add.s32 	%r805, %r804, %r801;
	add.s32 	%r806, %r458, 1401181199;
	xor.b32  	%r807, %r806, %r805;
	sub.s32 	%r808, %r794, %r807;
	shl.b32 	%r809, %r808, 4;
	shr.u32 	%r810, %r808, 5;
	xor.b32  	%r811, %r809, %r810;
	add.s32 	%r812, %r811, %r808;
	add.s32 	%r813, %r458, -1253254570;
	xor.b32  	%r814, %r812, %r813;
	sub.s32 	%r815, %r801, %r814;
	shl.b32 	%r816, %r815, 4;
	shr.u32 	%r817, %r815, 5;
	xor.b32  	%r818, %r816, %r817;
	add.s32 	%r819, %r818, %r815;
	add.s32 	%r820, %r466, -1253254570;
	xor.b32  	%r821, %r820, %r819;
	sub.s32 	%r822, %r808, %r821;
	shl.b32 	%r823, %r822, 4;
	shr.u32 	%r824, %r822, 5;
	xor.b32  	%r825, %r823, %r824;
	add.s32 	%r826, %r825, %r822;
	add.s32 	%r827, %r495, 387276957;
	xor.b32  	%r828, %r826, %r827;
	sub.s32 	%r829, %r815, %r828;
	shl.b32 	%r830, %r829, 4;
	shr.u32 	%r831, %r829, 5;
	xor.b32  	%r832, %r830, %r831;
	add.s32 	%r833, %r832, %r829;
	add.s32 	%r834, %r487, 387276957;
	xor.b32  	%r835, %r834, %r833;
	sub.s32 	%r836, %r822, %r835;
	shl.b32 	%r837, %r836, 4;
	shr.u32 	%r838, %r836, 5;
	xor.b32  	%r839, %r837, %r838;
	add.s32 	%r840, %r839, %r836;
	add.s32 	%r841, %r487, 2027808484;
	xor.b32  	%r842, %r840, %r841;
	sub.s32 	%r843, %r829, %r842;
	shl.b32 	%r844, %r843, 4;
	shr.u32 	%r845, %r843, 5;
	xor.b32  	%r846, %r844, %r845;
	add.s32 	%r847, %r846, %r843;
	xor.b32  	%r848, %r841, %r847;
	sub.s32 	%r849, %r836, %r848;
	shl.b32 	%r850, %r849, 4;
	shr.u32 	%r851, %r849, 5;
	xor.b32  	%r852, %r850, %r851;
	add.s32 	%r853, %r852, %r849;
	add.s32 	%r854, %r466, -626627285;
	xor.b32  	%r855, %r853, %r854;
	sub.s32 	%r856, %r843, %r855;
	shl.b32 	%r857, %r856, 4;
	shr.u32 	%r858, %r856, 5;
	xor.b32  	%r859, %r857, %r858;
	add.s32 	%r860, %r859, %r856;
	add.s32 	%r861, %r495, -626627285;
	xor.b32  	%r862, %r861, %r860;
	sub.s32 	%r863, %r849, %r862;
	shl.b32 	%r864, %r863, 4;
	shr.u32 	%r865, %r863, 5;
	xor.b32  	%r866, %r864, %r865;
	add.s32 	%r867, %r866, %r863;
	add.s32 	%r868, %r458, 1013904242;
	xor.b32  	%r869, %r867, %r868;
	sub.s32 	%r870, %r856, %r869;
	shl.b32 	%r871, %r870, 4;
	shr.u32 	%r872, %r870, 5;
	xor.b32  	%r873, %r871, %r872;
	add.s32 	%r874, %r873, %r870;
	xor.b32  	%r875, %r868, %r874;
	sub.s32 	%r876, %r863, %r875;
	shl.b32 	%r877, %r876, 4;
	shr.u32 	%r878, %r876, 5;
	xor.b32  	%r879, %r877, %r878;
	add.s32 	%r880, %r879, %r876;
	add.s32 	%r881, %r495, -1640531527;
	xor.b32  	%r882, %r880, %r881;
	sub.s32 	%r883, %r870, %r882;
	shl.b32 	%r884, %r883, 4;
	shr.u32 	%r885, %r883, 5;
	xor.b32  	%r886, %r884, %r885;
	add.s32 	%r887, %r886, %r883;
	add.s32 	%r888, %r466, -1640531527;
	xor.b32  	%r889, %r888, %r887;
	sub.s32 	%r890, %r876, %r889;
	shl.b32 	%r891, %r890, 4;
	shr.u32 	%r892, %r890, 5;
	xor.b32  	%r893, %r891, %r892;
	add.s32 	%r894, %r893, %r890;
	xor.b32  	%r895, %r894, %r487;
	sub.s32 	%r896, %r883, %r895;
	ld.global.u32 	%r897, [%rd8+-8];
	xor.b32  	%r898, %r897, %r896;
	add.s64 	%rd9, %rd5, %rd7;
	st.global.u32 	[%rd9], %r898;
	ld.global.u32 	%r899, [%rd8+-4];
	xor.b32  	%r900, %r899, %r890;
	st.global.u32 	[%rd9+4], %r900;
	ret;

}


// ===== COMPILED SASS (sm_100) =====

	.target	sm_100

	.elftype	@"ET_EXEC"


//--------------------- .note.nv.tkinfo           --------------------------
	.section	.note.nv.tkinfo,"",@"SHT_NOTE"
	.sectionflags	@"SHF_NOTE_NV_TKINFO"
	.tkinfo
        /*0018*/ 	.word	0x00000002
        /*0030*/ 	.string	""
        /*0030*/ 	.string	"ptxas"
        /*0030*/ 	.string	"Cuda compilation tools, release 13.0, V13.0.88"
        /*0030*/ 	.string	"Build cuda_13.0.r13.0/compiler.36424714_0"
        /*0030*/ 	.string	"-arch sm_100 -m 64 "



//--------------------- .note.nv.cuinfo           --------------------------
	.section	.note.nv.cuinfo,"",@"SHT_NOTE"
	.sectionflags	@"SHF_NOTE_NV_CUINFO"
        /*0018*/ 	.short	0x0002
        /*001a*/ 	.short	0x0064
        /*001c*/ 	.short	0x0082
	.zero		2


//--------------------- .nv.info                  --------------------------
	.section	.nv.info,"",@"SHT_CUDA_INFO"
	.align	4


	//----- nvinfo : EIATTR_REGCOUNT
	.align		4
        /*0000*/ 	.byte	0x04, 0x2f
        /*0002*/ 	.short	(.L_1 - .L_0)
	.align		4
.L_0:
        /*0004*/ 	.word	index@(_Z13decrypt_bytesPjPhS_)
        /*0008*/ 	.word	0x00000014


	//----- nvinfo : EIATTR_FRAME_SIZE
	.align		4
.L_1:
        /*000c*/ 	.byte	0x04, 0x11
        /*000e*/ 	.short	(.L_3 - .L_2)
	.align		4
.L_2:
        /*0010*/ 	.word	index@(_Z13decrypt_bytesPjPhS_)
        /*0014*/ 	.word	0x00000000


	//----- nvinfo : EIATTR_MIN_STACK_SIZE
	.align		4
.L_3:
        /*0018*/ 	.byte	0x04, 0x12
        /*001a*/ 	.short	(.L_5 - .L_4)
	.align		4
.L_4:
        /*001c*/ 	.word	index@(_Z13decrypt_bytesPjPhS_)
        /*0020*/ 	.word	0x00000000
.L_5:


//--------------------- .nv.compat                --------------------------
	.section	.nv.compat,"",@"SHT_CUDA_COMPAT_INFO"
	.align	4
        /*0000*/ 	.byte	0x02, 0x09, 0x00, 0x00, 0x02, 0x02, 0x01, 0x00, 0x02, 0x05, 0x05, 0x00, 0x03, 0x07, 0x01, 0x01
        /*0010*/ 	.byte	0x02, 0x03, 0x00, 0x00, 0x02, 0x06, 0x01, 0x00, 0x04, 0x0b, 0x08, 0x00, 0x09, 0x00, 0x00, 0x00
        /*0020*/ 	.byte	0x00, 0x00, 0x00, 0x00


//--------------------- .nv.info._Z13decrypt_bytesPjPhS_ --------------------------
	.section	.nv.info._Z13decrypt_bytesPjPhS_,"",@"SHT_CUDA_INFO"
	.sectionflags	@""
	.align	4


	//----- nvinfo : EIATTR_CUDA_API_VERSION
	.align		4
        /*0000*/ 	.byte	0x04, 0x37
        /*0002*/ 	.short	(.L_7 - .L_6)
.L_6:
        /*0004*/ 	.word	0x00000082


	//----- nvinfo : EIATTR_KPARAM_INFO
	.align		4
.L_7:
        /*0008*/ 	.byte	0x04, 0x17
        /*000a*/ 	.short	(.L_9 - .L_8)
.L_8:
        /*000c*/ 	.word	0x00000000
        /*0010*/ 	.short	0x0002
        /*0012*/ 	.short	0x0010
        /*0014*/ 	.byte	0x00, 0xf5, 0x21, 0x00


	//----- nvinfo : EIATTR_KPARAM_INFO
	.align		4
.L_9:
        /*0018*/ 	.byte	0x04, 0x17
        /*001a*/ 	.short	(.L_11 - .L_10)
.L_10:
        /*001c*/ 	.word	0x00000000
        /*0020*/ 	.short	0x0001
        /*0022*/ 	.short	0x0008
        /*0024*/ 	.byte	0x00, 0xf5, 0x21, 0x00


	//----- nvinfo : EIATTR_KPARAM_INFO
	.align		4
.L_11:
        /*0028*/ 	.byte	0x04, 0x17
        /*002a*/ 	.short	(.L_13 - .L_12)
.L_12:
        /*002c*/ 	.word	0x00000000
        /*0030*/ 	.short	0x0000
        /*0032*/ 	.short	0x0000
        /*0034*/ 	.byte	0x00, 0xf5, 0x21, 0x00


	//----- nvinfo : EIATTR_SPARSE_MMA_MASK
	.align		4
.L_13:
        /*0038*/ 	.byte	0x03, 0x50
        /*003a*/ 	.short	0x0000


	//----- nvinfo : EIATTR_MAXREG_COUNT
	.align		4
        /*003c*/ 	.byte	0x03, 0x1b
        /*003e*/ 	.short	0x00ff


	//----- nvinfo : EIATTR_MERCURY_ISA_VERSION
	.align		4
        /*0040*/ 	.byte	0x03, 0x5f
        /*0042*/ 	.short	0x0101


	//----- nvinfo : EIATTR_VRC_CTA_INIT_COUNT
	.align		4
        /*0044*/ 	.byte	0x02, 0x4a
	.zero		1
	.zero		1


	//----- nvinfo : EIATTR_EXIT_INSTR_OFFSETS
	.align		4
        /*0048*/ 	.byte	0x04, 0x1c
        /*004a*/ 	.short	(.L_15 - .L_14)


	//   ....[0]....
.L_14:
        /*004c*/ 	.word	0x00003910


	//----- nvinfo : EIATTR_CBANK_PARAM_SIZE
	.align		4
.L_15:
        /*0050*/ 	.byte	0x03, 0x19
        /*0052*/ 	.short	0x0018


	//----- nvinfo : EIATTR_PARAM_CBANK
	.align		4
        /*0054*/ 	.byte	0x04, 0x0a
        /*0056*/ 	.short	(.L_17 - .L_16)
	.align		4
.L_16:
        /*0058*/ 	.word	index@(.nv.constant0._Z13decrypt_bytesPjPhS_)
        /*005c*/ 	.short	0x0380
        /*005e*/ 	.short	0x0018


	//----- nvinfo : EIATTR_SW_WAR
	.align		4
.L_17:
        /*0060*/ 	.byte	0x04, 0x36
        /*0062*/ 	.short	(.L_19 - .L_18)
.L_18:
        /*0064*/ 	.word	0x00000008
.L_19:


//--------------------- .nv.callgraph             --------------------------
	.section	.nv.callgraph,"",@"SHT_CUDA_CALLGRAPH"
	.align	4
	.sectionentsize	8
	.align		4
        /*0000*/ 	.word	0x00000000
	.align		4
        /*0004*/ 	.word	0xffffffff
	.align		4
        /*0008*/ 	.word	0x00000000
	.align		4
        /*000c*/ 	.word	0xfffffffe
	.align		4
        /*0010*/ 	.word	0x00000000
	.align		4
        /*0014*/ 	.word	0xfffffffd
	.align		4
        /*0018*/ 	.word	0x00000000
	.align		4
        /*001c*/ 	.word	0xfffffffc


//--------------------- .text._Z13decrypt_bytesPjPhS_ --------------------------
	.section	.text._Z13decrypt_bytesPjPhS_,"ax",@progbits
	.align	128
        .global         _Z13decrypt_bytesPjPhS_
        .type           _Z13decrypt_bytesPjPhS_,@function
        .size           _Z13decrypt_bytesPjPhS_,(.L_x_1 - _Z13decrypt_bytesPjPhS_)
        .other          _Z13decrypt_bytesPjPhS_,@"STO_CUDA_ENTRY STV_DEFAULT"
_Z13decrypt_bytesPjPhS_:
.text._Z13decrypt_bytesPjPhS_:
[----:B------:R-:W-:Y:S08]  /*0000*/  LDC R1, c[0x0][0x37c] ;  /* 0x0000df00ff017b82 */ /* 0x000ff00000000800 */
[----:B------:R-:W0:Y:S01]  /*0010*/  LDC.64 R8, c[0x0][0x390] ;  /* 0x0000e400ff087b82 */ /* 0x000e220000000a00 */
[----:B------:R-:W0:Y:S07]  /*0020*/  LDCU.64 UR4, c[0x0][0x358] ;  /* 0x00006b00ff0477ac */ /* 0x000e2e0008000a00 */
[----:B------:R-:W1:Y:S01]  /*0030*/  LDC.64 R2, c[0x0][0x388] ;  /* 0x0000e200ff027b82 */ /* 0x000e620000000a00 */
[----:B0-----:R-:W2:Y:S04]  /*0040*/  LDG.E R10, desc[UR4][R8.64] ;  /* 0x00000004080a7981 */ /* 0x001ea8000c1e1900 */
[----:B------:R-:W3:Y:S04]  /*0050*/  LDG.E R7, desc[UR4][R8.64+0x4] ;  /* 0x0000040408077981 */ /* 0x000ee8000c1e1900 */
[----:B-1----:R-:W4:Y:S04]  /*0060*/  LDG.E R4, desc[UR4][R2.64+0x8] ;  /* 0x0000080402047981 */ /* 0x002f28000c1e1900 */
[----:B------:R-:W5:Y:S04]  /*0070*/  LDG.E R6, desc[UR4][R2.64+0xc] ;  /* 0x00000c0402067981 */ /* 0x000f68000c1e1900 */
[----:B------:R-:W5:Y:S04]  /*0080*/  LDG.E R0, desc[UR4][R2.64] ;  /* 0x0000000402007981 */ /* 0x000f68000c1e1900 */
[----:B------:R-:W5:Y:S01]  /*0090*/  LDG.E R5, desc[UR4][R2.64+0x4] ;  /* 0x0000040402057981 */ /* 0x000f62000c1e1900 */
[----:B--2---:R-:W-:Y:S01]  /*00a0*/  IMAD.SHL.U32 R11, R10, 0x10, RZ ;  /* 0x000000100a0b7824 */ /* 0x004fe200078e00ff */
[----:B------:R-:W-:-:S04]  /*00b0*/  SHF.R.U32.HI R12, RZ, 0x5, R10 ;  /* 0x00000005ff0c7819 */ /* 0x000fc8000001160a */
[----:B------:R-:W-:Y:S01]  /*00c0*/  LOP3.LUT R11, R11, R12, RZ, 0x3c, !PT ;  /* 0x0000000c0b0b7212 */ /* 0x000fe200078e3cff */
[----:B----4-:R-:W-:-:S04]  /*00d0*/  VIADD R12, R4, 0xc6ef3720 ;  /* 0xc6ef3720040c7836 */ /* 0x010fc80000000000 */
[----:B------:R-:W-:-:S05]  /*00e0*/  IMAD.IADD R11, R10, 0x1, R11 ;  /* 0x000000010a0b7824 */ /* 0x000fca00078e020b */
[----:B------:R-:W-:-:S05]  /*00f0*/  LOP3.LUT R12, R12, R11, RZ, 0x3c, !PT ;  /* 0x0000000b0c0c7212 */ /* 0x000fca00078e3cff */
[----:B---3--:R-:W-:-:S04]  /*0100*/  IMAD.IADD R7, R7, 0x1, -R12 ;  /* 0x0000000107077824 */ /* 0x008fc800078e0a0c */
[----:B------:R-:W-:Y:S01]  /*0110*/  IMAD.SHL.U32 R8, R7, 0x10, RZ ;  /* 0x0000001007087824 */ /* 0x000fe200078e00ff */
[----:B------:R-:W-:-:S04]  /*0120*/  SHF.R.U32.HI R9, RZ, 0x5, R7 ;  /* 0x00000005ff097819 */ /* 0x000fc80000011607 */
[----:B------:R-:W-:Y:S01]  /*0130*/  LOP3.LUT R8, R8, R9, RZ, 0x3c, !PT ;  /* 0x0000000908087212 */ /* 0x000fe200078e3cff */
[----:B-----5:R-:W-:-:S04]  /*0140*/  VIADD R9, R6, 0x28b7bd67 ;  /* 0x28b7bd6706097836 */ /* 0x020fc80000000000 */
[----:B------:R-:W-:-:S05]  /*0150*/  IMAD.IADD R8, R7, 0x1, R8 ;  /* 0x0000000107087824 */ /* 0x000fca00078e0208 */
[----:B------:R-:W-:-:S05]  /*0160*/  LOP3.LUT R11, R8, R9, RZ, 0x3c, !PT ;  /* 0x00000009080b7212 */ /* 0x000fca00078e3cff */
[----:B------:R-:W-:-:S05]  /*0170*/  IMAD.IADD R11, R10, 0x1, -R11 ;  /* 0x000000010a0b7824 */ /* 0x000fca00078e0a0b */
[----:B------:R-:W-:Y:S02]  /*0180*/  SHF.L.U32 R8, R11, 0x4, RZ ;  /* 0x000000040b087819 */ /* 0x000fe400000006ff */
[----:B------:R-:W-:-:S04]  /*0190*/  SHF.R.U32.HI R13, RZ, 0x5, R11 ;  /* 0x00000005ff0d7819 */ /* 0x000fc8000001160b */
[----:B------:R-:W-:-:S05]  /*01a0*/  LOP3.LUT R8, R8, R13, RZ, 0x3c, !PT ;  /* 0x0000000d08087212 */ /* 0x000fca00078e3cff */
[----:B------:R-:W-:-:S05]  /*01b0*/  IMAD.IADD R8, R11, 0x1, R8 ;  /* 0x000000010b087824 */ /* 0x000fca00078e0208 */
[----:B------:R-:W-:-:S05]  /*01c0*/  LOP3.LUT R8, R9, R8, RZ, 0x3c, !PT ;  /* 0x0000000809087212 */ /* 0x000fca00078e3cff */
[----:B------:R-:W-:-:S04]  /*01d0*/  IMAD.IADD R8, R7, 0x1, -R8 ;  /* 0x0000000107087824 */ /* 0x000fc800078e0a08 */
[----:B------:R-:W-:Y:S01]  /*01e0*/  IMAD.SHL.U32 R7, R8, 0x10, RZ ;  /* 0x0000001008077824 */ /* 0x000fe200078e00ff */
[----:B------:R-:W-:-:S04]  /*01f0*/  SHF.R.U32.HI R10, RZ, 0x5, R8 ;  /* 0x00000005ff0a7819 */ /* 0x000fc80000011608 */
[----:B------:R-:W-:Y:S01]  /*0200*/  LOP3.LUT R7, R7, R10, RZ, 0x3c, !PT ;  /* 0x0000000a07077212 */ /* 0x000fe200078e3cff */
[----:B------:R-:W-:-:S04]  /*0210*/  VIADD R10, R4, 0x8a8043ae ;  /* 0x8a8043ae040a7836 */ /* 0x000fc80000000000 */
[----:B------:R-:W-:-:S05]  /*0220*/  IMAD.IADD R7, R8, 0x1, R7 ;  /* 0x0000000108077824 */ /* 0x000fca00078e0207 */
[----:B------:R-:W-:-:S05]  /*0230*/  LOP3.LUT R10, R7, R10, RZ, 0x3c, !PT ;  /* 0x0000000a070a7212 */ /* 0x000fca00078e3cff */
[----:B------:R-:W-:-:S04]  /*0240*/  IMAD.IADD R10, R11, 0x1, -R10 ;  /* 0x000000010b0a7824 */ /* 0x000fc800078e0a0a */
[----:B------:R-:W-:Y:S01]  /*0250*/  IMAD.SHL.U32 R7, R10, 0x10, RZ ;  /* 0x000000100a077824 */ /* 0x000fe200078e00ff */
[----:B------:R-:W-:-:S04]  /*0260*/  SHF.R.U32.HI R12, RZ, 0x5, R10 ;  /* 0x00000005ff0c7819 */ /* 0x000fc8000001160a */
[----:B------:R-:W-:Y:S01]  /*0270*/  LOP3.LUT R7, R7, R12, RZ, 0x3c, !PT ;  /* 0x0000000c07077212 */ /* 0x000fe200078e3cff */
[----:B------:R-:W-:-:S03]  /*0280*/  VIADD R12, R0, 0x8a8043ae ;  /* 0x8a8043ae000c7836 */ /* 0x000fc60000000000 */
[----:B------:R-:W-:-:S04]  /*0290*/  IADD3 R7, PT, PT, R10, R7, RZ ;  /* 0x000000070a077210 */ /* 0x000fc80007ffe0ff */
        /* <DEDUP_REMOVED lines=11> */
[----:B------:R-:W-:-:S05]  /*0350*/  LOP3.LUT R8, R8, R13, RZ, 0x3c, !PT ;  /* 0x0000000d08087212 */ /* 0x000fca00078e3cff */
[----:B------:R-:W-:-:S05]  /*0360*/  IMAD.IADD R8, R11, 0x1, R8 ;  /* 0x000000010b087824 */ /* 0x000fca00078e0208 */
[----:B------:R-:W-:-:S05]  /*0370*/  LOP3.LUT R8, R9, R8, RZ, 0x3c, !PT ;  /* 0x0000000809087212 */ /* 0x000fca00078e3cff */
[----:B------:R-:W-:-:S05]  /*0380*/  IMAD.IADD R8, R7, 0x1, -R8 ;  /* 0x0000000107087824 */ /* 0x000fca00078e0a08 */
[----:B------:R-:W-:Y:S02]  /*0390*/  SHF.L.U32 R7, R8, 0x4, RZ ;  /* 0x0000000408077819 */ /* 0x000fe400000006ff */
        /* <DEDUP_REMOVED lines=15> */
[----:B------:R-:W-:Y:S02]  /*0490*/  LOP3.LUT R8, R8, R9, RZ, 0x3c, !PT ;  /* 0x0000000908087212 */ /* 0x000fe400078e3cff */
[----:B------:R-:W-:-:S03]  /*04a0*/  IADD3 R9, PT, PT, R6, -0x5026297d, RZ ;  /* 0xafd9d68306097810 */ /* 0x000fc60007ffe0ff */
        /* <DEDUP_REMOVED lines=29> */
[----:B------:R-:W-:-:S04]  /*0680*/  LOP3.LUT R9, R8, R9, RZ, 0x3c, !PT ;  /* 0x0000000908097212 */ /* 0x000fc800078e3cff */
[----:B------:R-:W-:-:S04]  /*0690*/  IADD3 R9, PT, PT, R10, -R9, RZ ;  /* 0x800000090a097210 */ /* 0x000fc80007ffe0ff */
[----:B------:R-:W-:Y:S01]  /*06a0*/  SHF.R.U32.HI R11, RZ, 0x5, R9 ;  /* 0x00000005ff0b7819 */ /* 0x000fe20000011609 */
[----:B------:R-:W-:-:S05]  /*06b0*/  IMAD.SHL.U32 R8, R9, 0x10, RZ ;  /* 0x0000001009087824 */ /* 0x000fca00078e00ff */
        /* <DEDUP_REMOVED lines=29> */
[----:B------:R-:W-:-:S03]  /*0890*/  IADD3 R11, PT, PT, R5, 0x36fbef9f, RZ ;  /* 0x36fbef9f050b7810 */ /* 0x000fc60007ffe0ff */
        /* <DEDUP_REMOVED lines=299> */
[----:B------:R-:W-:Y:S01]  /*1b50*/  SHF.R.U32.HI R5, RZ, 0x5, R10 ;  /* 0x00000005ff057819 */ /* 0x000fe2000001160a */
[----:B------:R-:W-:-:S03]  /*1b60*/  VIADD R6, R6, 0x9e3779b9 ;  /* 0x9e3779b906067836 */ /* 0x000fc60000000000 */
[----:B------:R-:W-:Y:S01]  /*1b70*/  LOP3.LUT R5, R4, R5, RZ, 0x3c, !PT ;  /* 0x0000000504057212 */ /* 0x000fe200078e3cff */
[----:B------:R-:W0:Y:S03]  /*1b80*/  S2R R11, SR_TID.X ;  /* 0x00000000000b7919 */ /* 0x000e260000002100 */
[----:B------:R-:W-:-:S04]  /*1b90*/  IADD3 R5, PT, PT, R10, R5, RZ ;  /* 0x000000050a057210 */ /* 0x000fc80007ffe0ff */
[----:B------:R-:W-:Y:S01]  /*1ba0*/  LOP3.LUT R6, R6, R5, RZ, 0x3c, !PT ;  /* 0x0000000506067212 */ /* 0x000fe200078e3cff */
[----:B------:R-:W0:Y:S04]  /*1bb0*/  S2UR UR6, SR_CTAID.X ;  /* 0x00000000000679c3 */ /* 0x000e280000002500 */
[----:B------:R-:W-:-:S04]  /*1bc0*/  IMAD.IADD R8, R7, 0x1, -R6 ;  /* 0x0000000107087824 */ /* 0x000fc800078e0a06 */
[----:B------:R-:W0:Y:S01]  /*1bd0*/  LDC R14, c[0x0][0x360] ;  /* 0x0000d800ff0e7b82 */ /* 0x000e220000000800 */
[----:B------:R-:W-:Y:S01]  /*1be0*/  IMAD.SHL.U32 R9, R8, 0x10, RZ ;  /* 0x0000001008097824 */ /* 0x000fe200078e00ff */
[----:B------:R-:W-:-:S06]  /*1bf0*/  SHF.R.U32.HI R12, RZ, 0x5, R8 ;  /* 0x00000005ff0c7819 */ /* 0x000fcc0000011608 */
[----:B------:R-:W1:Y:S01]  /*1c00*/  LDC.64 R6, c[0x0][0x390] ;  /* 0x0000e400ff067b82 */ /* 0x000e620000000a00 */
[----:B------:R-:W-:-:S07]  /*1c10*/  LOP3.LUT R9, R9, R12, RZ, 0x3c, !PT ;  /* 0x0000000c09097212 */ /* 0x000fce00078e3cff */
[----:B------:R-:W2:Y:S01]  /*1c20*/  LDC.64 R4, c[0x0][0x380] ;  /* 0x0000e000ff047b82 */ /* 0x000ea20000000a00 */
[----:B------:R-:W-:-:S05]  /*1c30*/  IMAD.IADD R9, R8, 0x1, R9 ;  /* 0x0000000108097824 */ /* 0x000fca00078e0209 */
[----:B------:R-:W-:-:S05]  /*1c40*/  LOP3.LUT R9, R9, R0, RZ, 0x3c, !PT ;  /* 0x0000000009097212 */ /* 0x000fca00078e3cff */
[----:B------:R-:W-:Y:S02]  /*1c50*/  IMAD.IADD R10, R10, 0x1, -R9 ;  /* 0x000000010a0a7824 */ /* 0x000fe400078e0a09 */
[----:B0-----:R-:W-:Y:S01]  /*1c60*/  IMAD R9, R14, UR6, R11 ;  /* 0x000000060e097c24 */ /* 0x001fe2000f8e020b */
[----:B------:R-:W-:Y:S02]  /*1c70*/  LOP3.LUT R15, R8, 0x2, RZ, 0x3c, !PT ;  /* 0x00000002080f7812 */ /* 0x000fe400078e3cff */
[----:B------:R-:W-:Y:S01]  /*1c80*/  LOP3.LUT R13, R10, 0x1, RZ, 0x3c, !PT ;  /* 0x000000010a0d7812 */ /* 0x000fe200078e3cff */
[----:B-1----:R-:W-:Y:S02]  /*1c90*/  IMAD.WIDE R6, R9, 0x4, R6 ;  /* 0x0000000409067825 */ /* 0x002fe400078e0206 */
[----:B--2---:R-:W-:Y:S04]  /*1ca0*/  STG.E desc[UR4][R4.64+0x4], R15 ;  /* 0x0000040f04007986 */ /* 0x004fe8000c101904 */
[----:B------:R0:W-:Y:S04]  /*1cb0*/  STG.E desc[UR4][R4.64], R13 ;  /* 0x0000000d04007986 */ /* 0x0001e8000c101904 */
[----:B------:R-:W2:Y:S04]  /*1cc0*/  LDG.E R14, desc[UR4][R6.64] ;  /* 0x00000004060e7981 */ /* 0x000ea8000c1e1900 */
[----:B------:R-:W3:Y:S04]  /*1cd0*/  LDG.E R10, desc[UR4][R2.64+0x8] ;  /* 0x00000804020a7981 */ /* 0x000ee8000c1e1900 */
[----:B------:R-:W4:Y:S04]  /*1ce0*/  LDG.E R12, desc[UR4][R6.64+0x4] ;  /* 0x00000404060c7981 */ /* 0x000f28000c1e1900 */
[----:B------:R-:W5:Y:S04]  /*1cf0*/  LDG.E R8, desc[UR4][R2.64+0xc] ;  /* 0x00000c0402087981 */ /* 0x000f68000c1e1900 */
[----:B------:R-:W5:Y:S04]  /*1d00*/  LDG.E R0, desc[UR4][R2.64] ;  /* 0x0000000402007981 */ /* 0x000f68000c1e1900 */
[----:B------:R5:W5:Y:S01]  /*1d10*/  LDG.E R11, desc[UR4][R2.64+0x4] ;  /* 0x00000404020b7981 */ /* 0x000b62000c1e1900 */
[----:B--2---:R-:W-:Y:S01]  /*1d20*/  IMAD.SHL.U32 R16, R14, 0x10, RZ ;  /* 0x000000100e107824 */ /* 0x004fe200078e00ff */
[----:B------:R-:W-:-:S04]  /*1d30*/  SHF.R.U32.HI R17, RZ, 0x5, R14 ;  /* 0x00000005ff117819 */ /* 0x000fc8000001160e */
[----:B------:R-:W-:Y:S01]  /*1d40*/  LOP3.LUT R17, R16, R17, RZ, 0x3c, !PT ;  /* 0x0000001110117212 */ /* 0x000fe200078e3cff */
[----:B---3--:R-:W-:-:S04]  /*1d50*/  VIADD R16, R10, 0xc6ef3720 ;  /* 0xc6ef37200a107836 */ /* 0x008fc80000000000 */
[----:B------:R-:W-:-:S05]  /*1d60*/  IMAD.IADD R17, R14, 0x1, R17 ;  /* 0x000000010e117824 */ /* 0x000fca00078e0211 */
[----:B------:R-:W-:-:S05]  /*1d70*/  LOP3.LUT R17, R16, R17, RZ, 0x3c, !PT ;  /* 0x0000001110117212 */ /* 0x000fca00078e3cff */
[----:B----4-:R-:W-:-:S05]  /*1d80*/  IMAD.IADD R12, R12, 0x1, -R17 ;  /* 0x000000010c0c7824 */ /* 0x010fca00078e0a11 */
[----:B0-----:R-:W-:Y:S02]  /*1d90*/  SHF.L.U32 R4, R12, 0x4, RZ ;  /* 0x000000040c047819 */ /* 0x001fe400000006ff */
[----:B------:R-:W-:-:S04]  /*1da0*/  SHF.R.U32.HI R5, RZ, 0x5, R12 ;  /* 0x00000005ff057819 */ /* 0x000fc8000001160c */
[----:B------:R-:W-:Y:S01]  /*1db0*/  LOP3.LUT R5, R4, R5, RZ, 0x3c, !PT ;  /* 0x0000000504057212 */ /* 0x000fe200078e3cff */
[----:B-----5:R-:W-:-:S04]  /*1dc0*/  VIADD R2, R8, 0x28b7bd67 ;  /* 0x28b7bd6708027836 */ /* 0x020fc80000000000 */
        /* <DEDUP_REMOVED lines=156> */
[----:B------:R-:W-:-:S04]  /*2790*/  LOP3.LUT R3, R3, R4, RZ, 0x3c, !PT ;  /* 0x0000000403037212 */ /* 0x000fc800078e3cff */
        /* <DEDUP_REMOVED lines=174> */
[----:B------:R-:W-:Y:S02]  /*3280*/  LOP3.LUT R4, R2, R13, RZ, 0x3c, !PT ;  /* 0x0000000d02047212 */ /* 0x000fe400078e3cff */
[----:B------:R-:W2:Y:S03]  /*3290*/  LDG.E R2, desc[UR4][R6.64+-0x8] ;  /* 0xfffff80406027981 */ /* 0x000ea6000c1e1900 */
        /* <DEDUP_REMOVED lines=88> */
[----:B------:R-:W-:Y:S02]  /*3820*/  LOP3.LUT R11, R5, R4, RZ, 0x3c, !PT ;  /* 0x00000004050b7212 */ /* 0x000fe400078e3cff */
[----:B------:R-:W0:Y:S03]  /*3830*/  LDC.64 R4, c[0x0][0x380] ;  /* 0x0000e000ff047b82 */ /* 0x000e260000000a00 */
[----:B------:R-:W-:-:S04]  /*3840*/  IMAD.IADD R11, R12, 0x1, -R11 ;  /* 0x000000010c0b7824 */ /* 0x000fc800078e0a0b */
[----:B------:R-:W-:Y:S01]  /*3850*/  IMAD.SHL.U32 R8, R11, 0x10, RZ ;  /* 0x000000100b087824 */ /* 0x000fe200078e00ff */
[----:B------:R-:W-:-:S04]  /*3860*/  SHF.R.U32.HI R13, RZ, 0x5, R11 ;  /* 0x00000005ff0d7819 */ /* 0x000fc8000001160b */
[----:B------:R-:W-:-:S05]  /*3870*/  LOP3.LUT R8, R8, R13, RZ, 0x3c, !PT ;  /* 0x0000000d08087212 */ /* 0x000fca00078e3cff */
[----:B------:R-:W-:-:S05]  /*3880*/  IMAD.IADD R13, R11, 0x1, R8 ;  /* 0x000000010b0d7824 */ /* 0x000fca00078e0208 */
[----:B------:R-:W-:-:S05]  /*3890*/  LOP3.LUT R0, R13, R0, RZ, 0x3c, !PT ;  /* 0x000000000d007212 */ /* 0x000fca00078e3cff */
[----:B------:R-:W-:Y:S02]  /*38a0*/  IMAD.IADD R3, R3, 0x1, -R0 ;  /* 0x0000000103037824 */ /* 0x000fe400078e0a00 */
[----:B0-----:R-:W-:-:S03]  /*38b0*/  IMAD.WIDE R4, R9, 0x4, R4 ;  /* 0x0000000409047825 */ /* 0x001fc600078e0204 */
[----:B--2---:R-:W-:-:S05]  /*38c0*/  LOP3.LUT R3, R2, R3, RZ, 0x3c, !PT ;  /* 0x0000000302037212 */ /* 0x004fca00078e3cff */
[----:B------:R-:W-:Y:S04]  /*38d0*/  STG.E desc[UR4][R4.64], R3 ;  /* 0x0000000304007986 */ /* 0x000fe8000c101904 */
[----:B------:R-:W2:Y:S02]  /*38e0*/  LDG.E R6, desc[UR4][R6.64+-0x4] ;  /* 0xfffffc0406067981 */ /* 0x000ea4000c1e1900 */
[----:B--2---:R-:W-:-:S05]  /*38f0*/  LOP3.LUT R11, R6, R11, RZ, 0x3c, !PT ;  /* 0x0000000b060b7212 */ /* 0x004fca00078e3cff */
[----:B------:R-:W-:Y:S01]  /*3900*/  STG.E desc[UR4][R4.64+0x4], R11 ;  /* 0x0000040b04007986 */ /* 0x000fe2000c101904 */
[----:B------:R-:W-:Y:S05]  /*3910*/  EXIT ;  /* 0x000000000000794d */ /* 0x000fea0003800000 */
.L_x_0:
[----:B------:R-:W-:-:S00]  /*3920*/  BRA `(.L_x_0) ;  /* 0xfffffffc00fc7947 */ /* 0x000fc0000383ffff */
[----:B------:R-:W-:-:S00]  /*3930*/  NOP ;  /* 0x0000000000007918 */ /* 0x000fc00000000000 */
        /* <DEDUP_REMOVED lines=12> */
.L_x_1:


//--------------------- .nv.shared.reserved.0     --------------------------
	.section	.nv.shared.reserved.0,"aw",@nobits
	.weak		__nv_reservedSMEM_offset_0_alias
	.size		__nv_reservedSMEM_offset_0_alias, 0, 64
	.other		__nv_reservedSMEM_offset_0_alias,@"STO_CUDA_RESERVED_SHARED STV_DEFAULT"
__nv_reservedSMEM_offset_0_alias:
	.zero		0
	.zero		64


//--------------------- .nv.constant0._Z13decrypt_bytesPjPhS_ --------------------------
	.section	.nv.constant0._Z13decrypt_bytesPjPhS_,"a",@progbits
	.sectionflags	@""
	.align	4
.nv.constant0._Z13decrypt_bytesPjPhS_:
	.zero		920


//--------------------- SYMBOLS --------------------------

	.type		.nv.reservedSmem.offset0,@object
	.size		.nv.reservedSmem.offset0,0x4
